	.headerflags	@"EF_CUDA_TEXMODE_UNIFIED EF_CUDA_64BIT_ADDRESS EF_CUDA_ACCELERATORS EF_CUDA_SM90 EF_CUDA_VIRTUAL_SM(EF_CUDA_SM90)"
	.elftype	@"ET_EXEC"


//--------------------- .nv.info                  --------------------------
	.section	.nv.info,"",@"SHT_CUDA_INFO"
	.align	4


	//----- nvinfo : EIATTR_REGCOUNT
	.align		4
        /*0000*/ 	.byte	0x04, 0x2f
        /*0002*/ 	.short	(.L_1 - .L_0)
	.align		4
.L_0:
        /*0004*/ 	.word	index@(triton_poi_fused_convolution_31)
        /*0008*/ 	.word	0x0000000c


	//----- nvinfo : EIATTR_MIN_STACK_SIZE
	.align		4
.L_1:
        /*000c*/ 	.byte	0x04, 0x12
        /*000e*/ 	.short	(.L_3 - .L_2)
	.align		4
.L_2:
        /*0010*/ 	.word	index@(triton_poi_fused_convolution_31)
        /*0014*/ 	.word	0x00000000


	//----- nvinfo : EIATTR_FRAME_SIZE
	.align		4
.L_3:
        /*0018*/ 	.byte	0x04, 0x11
        /*001a*/ 	.short	(.L_5 - .L_4)
	.align		4
.L_4:
        /*001c*/ 	.word	index@(triton_poi_fused_convolution_31)
        /*0020*/ 	.word	0x00000000


	//----- nvinfo : EIATTR_MIN_STACK_SIZE
	.align		4
.L_5:
        /*0024*/ 	.byte	0x04, 0x12
        /*0026*/ 	.short	(.L_7 - .L_6)
	.align		4
.L_6:
        /*0028*/ 	.word	index@(triton_poi_fused_convolution_31)
        /*002c*/ 	.word	0x00000000
.L_7:


//--------------------- .nv.info.triton_poi_fused_convolution_31 --------------------------
	.section	.nv.info.triton_poi_fused_convolution_31,"",@"SHT_CUDA_INFO"
	.sectionflags	@""
	.align	4


	//----- nvinfo : EIATTR_CUDA_API_VERSION
	.align		4
        /*0000*/ 	.byte	0x04, 0x37
        /*0002*/ 	.short	(.L_9 - .L_8)
.L_8:
        /*0004*/ 	.word	0x0000007c


	//----- nvinfo : EIATTR_KPARAM_INFO
	.align		4
.L_9:
        /*0008*/ 	.byte	0x04, 0x17
        /*000a*/ 	.short	(.L_11 - .L_10)
.L_10:
        /*000c*/ 	.word	0x00000000
        /*0010*/ 	.short	0x0002
        /*0012*/ 	.short	0x0010
        /*0014*/ 	.byte	0x00, 0xf0, 0x11, 0x00


	//----- nvinfo : EIATTR_KPARAM_INFO
	.align		4
.L_11:
        /*0018*/ 	.byte	0x04, 0x17
        /*001a*/ 	.short	(.L_13 - .L_12)
.L_12:
        /*001c*/ 	.word	0x00000000
        /*0020*/ 	.short	0x0001
        /*0022*/ 	.short	0x0008
        /*0024*/ 	.byte	0x00, 0xf4, 0x21, 0x00


	//----- nvinfo : EIATTR_KPARAM_INFO
	.align		4
.L_13:
        /*0028*/ 	.byte	0x04, 0x17
        /*002a*/ 	.short	(.L_15 - .L_14)
.L_14:
        /*002c*/ 	.word	0x00000000
        /*0030*/ 	.short	0x0000
        /*0032*/ 	.short	0x0000
        /*0034*/ 	.byte	0x00, 0xf4, 0x21, 0x00


	//----- nvinfo : EIATTR_SPARSE_MMA_MASK
	.align		4
.L_15:
        /*0038*/ 	.byte	0x03, 0x50
        /*003a*/ 	.short	0x0000


	//----- nvinfo : EIATTR_MAXREG_COUNT
	.align		4
        /*003c*/ 	.byte	0x03, 0x1b
        /*003e*/ 	.short	0x00ff


	//----- nvinfo : EIATTR_EXIT_INSTR_OFFSETS
	.align		4
        /*0040*/ 	.byte	0x04, 0x1c
        /*0042*/ 	.short	(.L_17 - .L_16)


	//   ....[0]....
.L_16:
        /*0044*/ 	.word	0x00000120


	//----- nvinfo : EIATTR_REQNTID
	.align		4
.L_17:
        /*0048*/ 	.byte	0x04, 0x10
        /*004a*/ 	.short	(.L_19 - .L_18)
.L_18:
        /*004c*/ 	.word	0x00000080
        /*0050*/ 	.word	0x00000001
        /*0054*/ 	.word	0x00000001


	//----- nvinfo : EIATTR_CBANK_PARAM_SIZE
	.align		4
.L_19:
        /*0058*/ 	.byte	0x03, 0x19
        /*005a*/ 	.short	0x0014


	//----- nvinfo : EIATTR_PARAM_CBANK
	.align		4
        /*005c*/ 	.byte	0x04, 0x0a
        /*005e*/ 	.short	(.L_21 - .L_20)
	.align		4
.L_20:
        /*0060*/ 	.word	index@(.nv.constant0.triton_poi_fused_convolution_31)
        /*0064*/ 	.short	0x0210
        /*0066*/ 	.short	0x0014


	//----- nvinfo : EIATTR_SW_WAR
	.align		4
.L_21:
        /*0068*/ 	.byte	0x04, 0x36
        /*006a*/ 	.short	(.L_23 - .L_22)
.L_22:
        /*006c*/ 	.word	0x00000008
.L_23:


//--------------------- .nv.callgraph             --------------------------
	.section	.nv.callgraph,"",@"SHT_CUDA_CALLGRAPH"
	.align	4
	.sectionentsize	8
	.align		4
        /*0000*/ 	.word	0x00000000
	.align		4
        /*0004*/ 	.word	0xffffffff
	.align		4
        /*0008*/ 	.word	0x00000000
	.align		4
        /*000c*/ 	.word	0xfffffffe
	.align		4
        /*0010*/ 	.word	0x00000000
	.align		4
        /*0014*/ 	.word	0xfffffffd
	.align		4
        /*0018*/ 	.word	0x00000000
	.align		4
        /*001c*/ 	.word	0xfffffffc


//--------------------- .text.triton_poi_fused_convolution_31 --------------------------
	.section	.text.triton_poi_fused_convolution_31,"ax",@progbits
	.align	128
        .global         triton_poi_fused_convolution_31
        .type           triton_poi_fused_convolution_31,@function
        .size           triton_poi_fused_convolution_31,(.L_x_1 - triton_poi_fused_convolution_31)
        .other          triton_poi_fused_convolution_31,@"STO_CUDA_ENTRY STV_DEFAULT"
triton_poi_fused_convolution_31:
.text.triton_poi_fused_convolution_31:
[----:B------:R-:W-:Y:S01]  /*0000*/  LDC R1, c[0x0][0x28] ;  /* 0x00000a00ff017b82 */ /* 0x000fe20000000800 */
[----:B------:R-:W1:Y:S07]  /*0010*/  S2R R0, SR_TID.X ;  /* 0x0000000000007919 */ /* 0x000e6e0000002100 */
[----:B------:R-:W2:Y:S01]  /*0020*/  LDC.64 R4, c[0x0][0x218] ;  /* 0x00008600ff047b82 */ /* 0x000ea20000000a00 */
[----:B------:R-:W-:Y:S01]  /*0030*/  ULDC.64 UR4, c[0x0][0x208] ;  /* 0x0000820000047ab9 */ /* 0x000fe20000000a00 */
[----:B------:R-:W3:Y:S06]  /*0040*/  S2R R7, SR_CTAID.X ;  /* 0x0000000000077919 */ /* 0x000eec0000002500 */
[----:B------:R-:W4:Y:S01]  /*0050*/  LDC.64 R2, c[0x0][0x210] ;  /* 0x00008400ff027b82 */ /* 0x000f220000000a00 */
[----:B-1----:R-:W-:-:S04]  /*0060*/  LOP3.LUT R0, R0, 0x7f, RZ, 0xc0, !PT ;  /* 0x0000007f00007812 */ /* 0x002fc800078ec0ff */
[----:B---3--:R-:W-:-:S05]  /*0070*/  LEA R7, R7, R0, 0x7 ;  /* 0x0000000007077211 */ /* 0x008fca00078e38ff */
[----:B------:R-:W-:-:S04]  /*0080*/  IMAD.HI R0, R7, 0x2aaaaaab, RZ ;  /* 0x2aaaaaab07007827 */ /* 0x000fc800078e02ff */
[----:B----4-:R-:W-:Y:S01]  /*0090*/  IMAD.WIDE R2, R7, 0x4, R2 ;  /* 0x0000000407027825 */ /* 0x010fe200078e0202 */
[----:B------:R-:W-:-:S04]  /*00a0*/  SHF.R.U32.HI R9, RZ, 0x1f, R0 ;  /* 0x0000001fff097819 */ /* 0x000fc80000011600 */
[----:B------:R-:W-:-:S05]  /*00b0*/  LEA.HI R0, R0, R9, RZ, 0x19 ;  /* 0x0000000900007211 */ /* 0x000fca00078fc8ff */
[----:B------:R-:W-:Y:S02]  /*00c0*/  IMAD R9, R0, -0x300, R7 ;  /* 0xfffffd0000097824 */ /* 0x000fe400078e0207 */
[----:B------:R-:W3:Y:S02]  /*00d0*/  LDG.E R0, desc[UR4][R2.64] ;  /* 0x0000000402007981 */ /* 0x000ee4000c1e1900 */
[----:B--2---:R-:W-:-:S06]  /*00e0*/  IMAD.WIDE R4, R9, 0x4, R4 ;  /* 0x0000000409047825 */ /* 0x004fcc00078e0204 */
[----:B------:R-:W3:Y:S02]  /*00f0*/  LDG.E.EL R5, desc[UR4][R4.64] ;  /* 0x0000000404057981 */ /* 0x000ee4000c2e1900 */
[----:B---3--:R-:W-:-:S05]  /*0100*/  FADD R7, R0, R5 ;  /* 0x0000000500077221 */ /* 0x008fca0000000000 */
[----:B------:R-:W-:Y:S01]  /*0110*/  STG.E desc[UR4][R2.64], R7 ;  /* 0x0000000702007986 */ /* 0x000fe2000c101904 */
[----:B------:R-:W-:Y:S05]  /*0120*/  EXIT ;  /* 0x000000000000794d */ /* 0x000fea0003800000 */
.L_x_0:
[----:B------:R-:W-:-:S00]  /*0130*/  BRA `(.L_x_0) ;  /* 0xfffffffc00fc7947 */ /* 0x000fc0000383ffff */
[----:B------:R-:W-:-:S00]  /*0140*/  NOP ;  /* 0x0000000000007918 */ /* 0x000fc00000000000 */
        /* <DEDUP_REMOVED lines=11> */
.L_x_1:


//--------------------- .nv.constant0.triton_poi_fused_convolution_31 --------------------------
	.section	.nv.constant0.triton_poi_fused_convolution_31,"a",@progbits
	.sectionflags	@""
	.align	4
.nv.constant0.triton_poi_fused_convolution_31:
	.zero		548
